//
// Generated by NVIDIA NVVM Compiler
//
// Compiler Build ID: CL-36424714
// Cuda compilation tools, release 13.0, V13.0.88
// Based on NVVM 20.0.0
//

.version 9.0
.target sm_100
.address_size 64

	// .globl	conv_layer

.visible .entry conv_layer(
	.param .u64 .ptr .align 1 conv_layer_param_0,
	.param .u64 .ptr .align 1 conv_layer_param_1,
	.param .u64 .ptr .align 1 conv_layer_param_2
)
{
	.reg .pred 	%p<2>;
	.reg .b16 	%rs<7>;
	.reg .b32 	%r<7>;
	.reg .b64 	%rd<19>;
	.reg .b64 	%fd<77>;

	ld.param.u64 	%rd1, [conv_layer_param_0];
	ld.param.u64 	%rd2, [conv_layer_param_1];
	ld.param.u64 	%rd3, [conv_layer_param_2];
	cvta.to.global.u64 	%rd4, %rd2;
	cvta.to.global.u64 	%rd5, %rd1;
	mov.u32 	%r1, %ctaid.x;
	mov.u32 	%r2, %tid.x;
	cvt.u16.u32 	%rs1, %r2;
	mul.hi.u16 	%rs2, %rs1, 3277;
	mul.lo.s16 	%rs3, %rs2, 5;
	mul.lo.s16 	%rs4, %rs2, 20;
	sub.s16 	%rs5, %rs1, %rs4;
	mul.lo.s16 	%rs6, %rs5, 5;
	mul.wide.u32 	%rd6, %r1, 200;
	add.s64 	%rd7, %rd4, %rd6;
	cvt.u32.u16 	%r3, %rs3;
	mul.wide.u32 	%rd8, %r3, 800;
	add.s64 	%rd9, %rd5, %rd8;
	cvt.u32.u16 	%r4, %rs6;
	mul.wide.u32 	%rd10, %r4, 8;
	add.s64 	%rd11, %rd9, %rd10;
	ld.global.f64 	%fd1, [%rd11];
	ld.global.f64 	%fd2, [%rd7];
	fma.rn.f64 	%fd3, %fd1, %fd2, 0d0000000000000000;
	ld.global.f64 	%fd4, [%rd11+8];
	ld.global.f64 	%fd5, [%rd7+8];
	fma.rn.f64 	%fd6, %fd4, %fd5, %fd3;
	ld.global.f64 	%fd7, [%rd11+16];
	ld.global.f64 	%fd8, [%rd7+16];
	fma.rn.f64 	%fd9, %fd7, %fd8, %fd6;
	ld.global.f64 	%fd10, [%rd11+24];
	ld.global.f64 	%fd11, [%rd7+24];
	fma.rn.f64 	%fd12, %fd10, %fd11, %fd9;
	ld.global.f64 	%fd13, [%rd11+32];
	ld.global.f64 	%fd14, [%rd7+32];
	fma.rn.f64 	%fd15, %fd13, %fd14, %fd12;
	ld.global.f64 	%fd16, [%rd11+800];
	ld.global.f64 	%fd17, [%rd7+40];
	fma.rn.f64 	%fd18, %fd16, %fd17, %fd15;
	ld.global.f64 	%fd19, [%rd11+808];
	ld.global.f64 	%fd20, [%rd7+48];
	fma.rn.f64 	%fd21, %fd19, %fd20, %fd18;
	ld.global.f64 	%fd22, [%rd11+816];
	ld.global.f64 	%fd23, [%rd7+56];
	fma.rn.f64 	%fd24, %fd22, %fd23, %fd21;
	ld.global.f64 	%fd25, [%rd11+824];
	ld.global.f64 	%fd26, [%rd7+64];
	fma.rn.f64 	%fd27, %fd25, %fd26, %fd24;
	ld.global.f64 	%fd28, [%rd11+832];
	ld.global.f64 	%fd29, [%rd7+72];
	fma.rn.f64 	%fd30, %fd28, %fd29, %fd27;
	ld.global.f64 	%fd31, [%rd11+1600];
	ld.global.f64 	%fd32, [%rd7+80];
	fma.rn.f64 	%fd33, %fd31, %fd32, %fd30;
	ld.global.f64 	%fd34, [%rd11+1608];
	ld.global.f64 	%fd35, [%rd7+88];
	fma.rn.f64 	%fd36, %fd34, %fd35, %fd33;
	ld.global.f64 	%fd37, [%rd11+1616];
	ld.global.f64 	%fd38, [%rd7+96];
	fma.rn.f64 	%fd39, %fd37, %fd38, %fd36;
	ld.global.f64 	%fd40, [%rd11+1624];
	ld.global.f64 	%fd41, [%rd7+104];
	fma.rn.f64 	%fd42, %fd40, %fd41, %fd39;
	ld.global.f64 	%fd43, [%rd11+1632];
	ld.global.f64 	%fd44, [%rd7+112];
	fma.rn.f64 	%fd45, %fd43, %fd44, %fd42;
	ld.global.f64 	%fd46, [%rd11+2400];
	ld.global.f64 	%fd47, [%rd7+120];
	fma.rn.f64 	%fd48, %fd46, %fd47, %fd45;
	ld.global.f64 	%fd49, [%rd11+2408];
	ld.global.f64 	%fd50, [%rd7+128];
	fma.rn.f64 	%fd51, %fd49, %fd50, %fd48;
	ld.global.f64 	%fd52, [%rd11+2416];
	ld.global.f64 	%fd53, [%rd7+136];
	fma.rn.f64 	%fd54, %fd52, %fd53, %fd51;
	ld.global.f64 	%fd55, [%rd11+2424];
	ld.global.f64 	%fd56, [%rd7+144];
	fma.rn.f64 	%fd57, %fd55, %fd56, %fd54;
	ld.global.f64 	%fd58, [%rd11+2432];
	ld.global.f64 	%fd59, [%rd7+152];
	fma.rn.f64 	%fd60, %fd58, %fd59, %fd57;
	ld.global.f64 	%fd61, [%rd11+3200];
	ld.global.f64 	%fd62, [%rd7+160];
	fma.rn.f64 	%fd63, %fd61, %fd62, %fd60;
	ld.global.f64 	%fd64, [%rd11+3208];
	ld.global.f64 	%fd65, [%rd7+168];
	fma.rn.f64 	%fd66, %fd64, %fd65, %fd63;
	ld.global.f64 	%fd67, [%rd11+3216];
	ld.global.f64 	%fd68, [%rd7+176];
	fma.rn.f64 	%fd69, %fd67, %fd68, %fd66;
	ld.global.f64 	%fd70, [%rd11+3224];
	ld.global.f64 	%fd71, [%rd7+184];
	fma.rn.f64 	%fd72, %fd70, %fd71, %fd69;
	ld.global.f64 	%fd73, [%rd11+3232];
	ld.global.f64 	%fd74, [%rd7+192];
	fma.rn.f64 	%fd75, %fd73, %fd74, %fd72;
	cvta.to.global.u64 	%rd12, %rd3;
	setp.lt.f64 	%p1, %fd75, 0d0000000000000000;
	selp.f64 	%fd76, 0d0000000000000000, %fd75, %p1;
	mul.wide.u32 	%rd13, %r1, 3200;
	add.s64 	%rd14, %rd12, %rd13;
	cvt.u32.u16 	%r5, %rs2;
	mul.wide.u32 	%rd15, %r5, 160;
	add.s64 	%rd16, %rd14, %rd15;
	cvt.u32.u16 	%r6, %rs5;
	mul.wide.u32 	%rd17, %r6, 8;
	add.s64 	%rd18, %rd16, %rd17;
	st.global.f64 	[%rd18], %fd76;
	ret;

}
	// .globl	out_layer
.visible .entry out_layer(
	.param .u64 .ptr .align 1 out_layer_param_0,
	.param .u64 .ptr .align 1 out_layer_param_1,
	.param .u64 .ptr .align 1 out_layer_param_2
)
{
	.reg .pred 	%p<2>;
	.reg .b32 	%r<6>;
	.reg .b64 	%rd<19>;
	.reg .b64 	%fd<52>;

	ld.param.u64 	%rd8, [out_layer_param_0];
	ld.param.u64 	%rd9, [out_layer_param_1];
	ld.param.u64 	%rd10, [out_layer_param_2];
	cvta.to.global.u64 	%rd11, %rd10;
	cvta.to.global.u64 	%rd12, %rd9;
	cvta.to.global.u64 	%rd13, %rd8;
	mov.u32 	%r4, %tid.x;
	mul.wide.u32 	%rd14, %r4, 8;
	add.s64 	%rd1, %rd11, %rd14;
	ld.global.f64 	%fd51, [%rd1];
	add.s64 	%rd18, %rd13, 64;
	mul.wide.u32 	%rd15, %r4, 32000;
	add.s64 	%rd16, %rd15, %rd12;
	add.s64 	%rd17, %rd16, 64;
	mov.b32 	%r5, 0;
$L__BB1_1:
	ld.global.f64 	%fd4, [%rd18+-64];
	ld.global.f64 	%fd5, [%rd17+-64];
	fma.rn.f64 	%fd6, %fd4, %fd5, %fd51;
	st.global.f64 	[%rd1], %fd6;
	ld.global.f64 	%fd7, [%rd18+-56];
	ld.global.f64 	%fd8, [%rd17+-56];
	fma.rn.f64 	%fd9, %fd7, %fd8, %fd6;
	st.global.f64 	[%rd1], %fd9;
	ld.global.f64 	%fd10, [%rd18+-48];
	ld.global.f64 	%fd11, [%rd17+-48];
	fma.rn.f64 	%fd12, %fd10, %fd11, %fd9;
	st.global.f64 	[%rd1], %fd12;
	ld.global.f64 	%fd13, [%rd18+-40];
	ld.global.f64 	%fd14, [%rd17+-40];
	fma.rn.f64 	%fd15, %fd13, %fd14, %fd12;
	st.global.f64 	[%rd1], %fd15;
	ld.global.f64 	%fd16, [%rd18+-32];
	ld.global.f64 	%fd17, [%rd17+-32];
	fma.rn.f64 	%fd18, %fd16, %fd17, %fd15;
	st.global.f64 	[%rd1], %fd18;
	ld.global.f64 	%fd19, [%rd18+-24];
	ld.global.f64 	%fd20, [%rd17+-24];
	fma.rn.f64 	%fd21, %fd19, %fd20, %fd18;
	st.global.f64 	[%rd1], %fd21;
	ld.global.f64 	%fd22, [%rd18+-16];
	ld.global.f64 	%fd23, [%rd17+-16];
	fma.rn.f64 	%fd24, %fd22, %fd23, %fd21;
	st.global.f64 	[%rd1], %fd24;
	ld.global.f64 	%fd25, [%rd18+-8];
	ld.global.f64 	%fd26, [%rd17+-8];
	fma.rn.f64 	%fd27, %fd25, %fd26, %fd24;
	st.global.f64 	[%rd1], %fd27;
	ld.global.f64 	%fd28, [%rd18];
	ld.global.f64 	%fd29, [%rd17];
	fma.rn.f64 	%fd30, %fd28, %fd29, %fd27;
	st.global.f64 	[%rd1], %fd30;
	ld.global.f64 	%fd31, [%rd18+8];
	ld.global.f64 	%fd32, [%rd17+8];
	fma.rn.f64 	%fd33, %fd31, %fd32, %fd30;
	st.global.f64 	[%rd1], %fd33;
	ld.global.f64 	%fd34, [%rd18+16];
	ld.global.f64 	%fd35, [%rd17+16];
	fma.rn.f64 	%fd36, %fd34, %fd35, %fd33;
	st.global.f64 	[%rd1], %fd36;
	ld.global.f64 	%fd37, [%rd18+24];
	ld.global.f64 	%fd38, [%rd17+24];
	fma.rn.f64 	%fd39, %fd37, %fd38, %fd36;
	st.global.f64 	[%rd1], %fd39;
	ld.global.f64 	%fd40, [%rd18+32];
	ld.global.f64 	%fd41, [%rd17+32];
	fma.rn.f64 	%fd42, %fd40, %fd41, %fd39;
	st.global.f64 	[%rd1], %fd42;
	ld.global.f64 	%fd43, [%rd18+40];
	ld.global.f64 	%fd44, [%rd17+40];
	fma.rn.f64 	%fd45, %fd43, %fd44, %fd42;
	st.global.f64 	[%rd1], %fd45;
	ld.global.f64 	%fd46, [%rd18+48];
	ld.global.f64 	%fd47, [%rd17+48];
	fma.rn.f64 	%fd48, %fd46, %fd47, %fd45;
	st.global.f64 	[%rd1], %fd48;
	ld.global.f64 	%fd49, [%rd18+56];
	ld.global.f64 	%fd50, [%rd17+56];
	fma.rn.f64 	%fd51, %fd49, %fd50, %fd48;
	st.global.f64 	[%rd1], %fd51;
	add.s32 	%r5, %r5, 16;
	add.s64 	%rd18, %rd18, 128;
	add.s64 	%rd17, %rd17, 128;
	setp.ne.s32 	%p1, %r5, 4000;
	@%p1 bra 	$L__BB1_1;
	ret;

}


// ===== COMPILED SASS (sm_100) =====

	.target	sm_100

	.elftype	@"ET_EXEC"


//--------------------- .note.nv.tkinfo           --------------------------
	.section	.note.nv.tkinfo,"",@"SHT_NOTE"
	.sectionflags	@"SHF_NOTE_NV_TKINFO"
	.tkinfo
        /*0018*/ 	.word	0x00000002
        /*0030*/ 	.string	""
        /*0030*/ 	.string	"ptxas"
        /*0030*/ 	.string	"Cuda compilation tools, release 13.0, V13.0.88"
        /*0030*/ 	.string	"Build cuda_13.0.r13.0/compiler.36424714_0"
        /*0030*/ 	.string	"-arch sm_100 -m 64 "



//--------------------- .note.nv.cuinfo           --------------------------
	.section	.note.nv.cuinfo,"",@"SHT_NOTE"
	.sectionflags	@"SHF_NOTE_NV_CUINFO"
        /*0018*/ 	.short	0x0002
        /*001a*/ 	.short	0x0064
        /*001c*/ 	.short	0x0082
	.zero		2


//--------------------- .nv.info                  --------------------------
	.section	.nv.info,"",@"SHT_CUDA_INFO"
	.align	4


	//----- nvinfo : EIATTR_REGCOUNT
	.align		4
        /*0000*/ 	.byte	0x04, 0x2f
        /*0002*/ 	.short	(.L_1 - .L_0)
	.align		4
.L_0:
        /*0004*/ 	.word	index@(conv_layer)
        /*0008*/ 	.word	0x00000020


	//----- nvinfo : EIATTR_FRAME_SIZE
	.align		4
.L_1:
        /*000c*/ 	.byte	0x04, 0x11
        /*000e*/ 	.short	(.L_3 - .L_2)
	.align		4
.L_2:
        /*0010*/ 	.word	index@(conv_layer)
        /*0014*/ 	.word	0x00000000


	//----- nvinfo : EIATTR_REGCOUNT
	.align		4
.L_3:
        /*0018*/ 	.byte	0x04, 0x2f
        /*001a*/ 	.short	(.L_5 - .L_4)
	.align		4
.L_4:
        /*001c*/ 	.word	index@(out_layer)
        /*0020*/ 	.word	0x00000014


	//----- nvinfo : EIATTR_FRAME_SIZE
	.align		4
.L_5:
        /*0024*/ 	.byte	0x04, 0x11
        /*0026*/ 	.short	(.L_7 - .L_6)
	.align		4
.L_6:
        /*0028*/ 	.word	index@(out_layer)
        /*002c*/ 	.word	0x00000000


	//----- nvinfo : EIATTR_MIN_STACK_SIZE
	.align		4
.L_7:
        /*0030*/ 	.byte	0x04, 0x12
        /*0032*/ 	.short	(.L_9 - .L_8)
	.align		4
.L_8:
        /*0034*/ 	.word	index@(out_layer)
        /*0038*/ 	.word	0x00000000


	//----- nvinfo : EIATTR_MIN_STACK_SIZE
	.align		4
.L_9:
        /*003c*/ 	.byte	0x04, 0x12
        /*003e*/ 	.short	(.L_11 - .L_10)
	.align		4
.L_10:
        /*0040*/ 	.word	index@(conv_layer)
        /*0044*/ 	.word	0x00000000
.L_11:


//--------------------- .nv.compat                --------------------------
	.section	.nv.compat,"",@"SHT_CUDA_COMPAT_INFO"
	.align	4
        /*0000*/ 	.byte	0x02, 0x09, 0x00, 0x00, 0x02, 0x02, 0x01, 0x00, 0x02, 0x05, 0x05, 0x00, 0x03, 0x07, 0x01, 0x01
        /*0010*/ 	.byte	0x02, 0x03, 0x00, 0x00, 0x02, 0x06, 0x01, 0x00, 0x04, 0x0b, 0x08, 0x00, 0x01, 0x00, 0x00, 0x00
        /*0020*/ 	.byte	0x00, 0x00, 0x00, 0x00


//--------------------- .nv.info.out_layer        --------------------------
	.section	.nv.info.out_layer,"",@"SHT_CUDA_INFO"
	.sectionflags	@""
	.align	4


	//----- nvinfo : EIATTR_CUDA_API_VERSION
	.align		4
        /*0000*/ 	.byte	0x04, 0x37
        /*0002*/ 	.short	(.L_13 - .L_12)
.L_12:
        /*0004*/ 	.word	0x00000082


	//----- nvinfo : EIATTR_KPARAM_INFO
	.align		4
.L_13:
        /*0008*/ 	.byte	0x04, 0x17
        /*000a*/ 	.short	(.L_15 - .L_14)
.L_14:
        /*000c*/ 	.word	0x00000000
        /*0010*/ 	.short	0x0002
        /*0012*/ 	.short	0x0010
        /*0014*/ 	.byte	0x00, 0xf5, 0x21, 0x00


	//----- nvinfo : EIATTR_KPARAM_INFO
	.align		4
.L_15:
        /*0018*/ 	.byte	0x04, 0x17
        /*001a*/ 	.short	(.L_17 - .L_16)
.L_16:
        /*001c*/ 	.word	0x00000000
        /*0020*/ 	.short	0x0001
        /*0022*/ 	.short	0x0008
        /*0024*/ 	.byte	0x00, 0xf5, 0x21, 0x00


	//----- nvinfo : EIATTR_KPARAM_INFO
	.align		4
.L_17:
        /*0028*/ 	.byte	0x04, 0x17
        /*002a*/ 	.short	(.L_19 - .L_18)
.L_18:
        /*002c*/ 	.word	0x00000000
        /*0030*/ 	.short	0x0000
        /*0032*/ 	.short	0x0000
        /*0034*/ 	.byte	0x00, 0xf5, 0x21, 0x00


	//----- nvinfo : EIATTR_SPARSE_MMA_MASK
	.align		4
.L_19:
        /*0038*/ 	.byte	0x03, 0x50
        /*003a*/ 	.short	0x0000


	//----- nvinfo : EIATTR_MAXREG_COUNT
	.align		4
        /*003c*/ 	.byte	0x03, 0x1b
        /*003e*/ 	.short	0x00ff


	//----- nvinfo : EIATTR_MERCURY_ISA_VERSION
	.align		4
        /*0040*/ 	.byte	0x03, 0x5f
        /*0042*/ 	.short	0x0101


	//----- nvinfo : EIATTR_VRC_CTA_INIT_COUNT
	.align		4
        /*0044*/ 	.byte	0x02, 0x4a
	.zero		1
	.zero		1


	//----- nvinfo : EIATTR_EXIT_INSTR_OFFSETS
	.align		4
        /*0048*/ 	.byte	0x04, 0x1c
        /*004a*/ 	.short	(.L_21 - .L_20)


	//   ....[0]....
.L_20:
        /*004c*/ 	.word	0x000005a0


	//----- nvinfo : EIATTR_CBANK_PARAM_SIZE
	.align		4
.L_21:
        /*0050*/ 	.byte	0x03, 0x19
        /*0052*/ 	.short	0x0018


	//----- nvinfo : EIATTR_PARAM_CBANK
	.align		4
        /*0054*/ 	.byte	0x04, 0x0a
        /*0056*/ 	.short	(.L_23 - .L_22)
	.align		4
.L_22:
        /*0058*/ 	.word	index@(.nv.constant0.out_layer)
        /*005c*/ 	.short	0x0380
        /*005e*/ 	.short	0x0018


	//----- nvinfo : EIATTR_SW_WAR
	.align		4
.L_23:
        /*0060*/ 	.byte	0x04, 0x36
        /*0062*/ 	.short	(.L_25 - .L_24)
.L_24:
        /*0064*/ 	.word	0x00000008
.L_25:


//--------------------- .nv.info.conv_layer       --------------------------
	.section	.nv.info.conv_layer,"",@"SHT_CUDA_INFO"
	.sectionflags	@""
	.align	4


	//----- nvinfo : EIATTR_CUDA_API_VERSION
	.align		4
        /*0000*/ 	.byte	0x04, 0x37
        /*0002*/ 	.short	(.L_27 - .L_26)
.L_26:
        /*0004*/ 	.word	0x00000082


	//----- nvinfo : EIATTR_KPARAM_INFO
	.align		4
.L_27:
        /*0008*/ 	.byte	0x04, 0x17
        /*000a*/ 	.short	(.L_29 - .L_28)
.L_28:
        /*000c*/ 	.word	0x00000000
        /*0010*/ 	.short	0x0002
        /*0012*/ 	.short	0x0010
        /*0014*/ 	.byte	0x00, 0xf5, 0x21, 0x00


	//----- nvinfo : EIATTR_KPARAM_INFO
	.align		4
.L_29:
        /*0018*/ 	.byte	0x04, 0x17
        /*001a*/ 	.short	(.L_31 - .L_30)
.L_30:
        /*001c*/ 	.word	0x00000000
        /*0020*/ 	.short	0x0001
        /*0022*/ 	.short	0x0008
        /*0024*/ 	.byte	0x00, 0xf5, 0x21, 0x00


	//----- nvinfo : EIATTR_KPARAM_INFO
	.align		4
.L_31:
        /*0028*/ 	.byte	0x04, 0x17
        /*002a*/ 	.short	(.L_33 - .L_32)
.L_32:
        /*002c*/ 	.word	0x00000000
        /*0030*/ 	.short	0x0000
        /*0032*/ 	.short	0x0000
        /*0034*/ 	.byte	0x00, 0xf5, 0x21, 0x00


	//----- nvinfo : EIATTR_SPARSE_MMA_MASK
	.align		4
.L_33:
        /*0038*/ 	.byte	0x03, 0x50
        /*003a*/ 	.short	0x0000


	//----- nvinfo : EIATTR_MAXREG_COUNT
	.align		4
        /*003c*/ 	.byte	0x03, 0x1b
        /*003e*/ 	.short	0x00ff


	//----- nvinfo : EIATTR_MERCURY_ISA_VERSION
	.align		4
        /*0040*/ 	.byte	0x03, 0x5f
        /*0042*/ 	.short	0x0101


	//----- nvinfo : EIATTR_VRC_CTA_INIT_COUNT
	.align		4
        /*0044*/ 	.byte	0x02, 0x4a
	.zero		1
	.zero		1


	//----- nvinfo : EIATTR_EXIT_INSTR_OFFSETS
	.align		4
        /*0048*/ 	.byte	0x04, 0x1c
        /*004a*/ 	.short	(.L_35 - .L_34)


	//   ....[0]....
.L_34:
        /*004c*/ 	.word	0x000006a0


	//----- nvinfo : EIATTR_CBANK_PARAM_SIZE
	.align		4
.L_35:
        /*0050*/ 	.byte	0x03, 0x19
        /*0052*/ 	.short	0x0018


	//----- nvinfo : EIATTR_PARAM_CBANK
	.align		4
        /*0054*/ 	.byte	0x04, 0x0a
        /*0056*/ 	.short	(.L_37 - .L_36)
	.align		4
.L_36:
        /*0058*/ 	.word	index@(.nv.constant0.conv_layer)
        /*005c*/ 	.short	0x0380
        /*005e*/ 	.short	0x0018


	//----- nvinfo : EIATTR_SW_WAR
	.align		4
.L_37:
        /*0060*/ 	.byte	0x04, 0x36
        /*0062*/ 	.short	(.L_39 - .L_38)
.L_38:
        /*0064*/ 	.word	0x00000008
.L_39:


//--------------------- .nv.callgraph             --------------------------
	.section	.nv.callgraph,"",@"SHT_CUDA_CALLGRAPH"
	.align	4
	.sectionentsize	8
	.align		4
        /*0000*/ 	.word	0x00000000
	.align		4
        /*0004*/ 	.word	0xffffffff
	.align		4
        /*0008*/ 	.word	0x00000000
	.align		4
        /*000c*/ 	.word	0xfffffffe
	.align		4
        /*0010*/ 	.word	0x00000000
	.align		4
        /*0014*/ 	.word	0xfffffffd
	.align		4
        /*0018*/ 	.word	0x00000000
	.align		4
        /*001c*/ 	.word	0xfffffffc


//--------------------- .text.out_layer           --------------------------
	.section	.text.out_layer,"ax",@progbits
	.align	128
        .global         out_layer
        .type           out_layer,@function
        .size           out_layer,(.L_x_3 - out_layer)
        .other          out_layer,@"STO_CUDA_ENTRY STV_DEFAULT"
out_layer:
.text.out_layer:
[----:B------:R-:W-:Y:S01]  /*0000*/  LDC R1, c[0x0][0x37c] ;  /* 0x0000df00ff017b82 */ /* 0x000fe20000000800 */
[----:B------:R-:W0:Y:S07]  /*0010*/  S2R R7, SR_TID.X ;  /* 0x0000000000077919 */ /* 0x000e2e0000002100 */
[----:B------:R-:W0:Y:S01]  /*0020*/  LDC.64 R2, c[0x0][0x390] ;  /* 0x0000e400ff027b82 */ /* 0x000e220000000a00 */
[----:B------:R-:W1:Y:S01]  /*0030*/  LDCU.64 UR6, c[0x0][0x358] ;  /* 0x00006b00ff0677ac */ /* 0x000e620008000a00 */
[----:B------:R-:W2:Y:S06]  /*0040*/  LDCU.64 UR4, c[0x0][0x380] ;  /* 0x00007000ff0477ac */ /* 0x000eac0008000a00 */
[----:B------:R-:W3:Y:S01]  /*0050*/  LDC.64 R4, c[0x0][0x388] ;  /* 0x0000e200ff047b82 */ /* 0x000ee20000000a00 */
[----:B0-----:R-:W-:-:S05]  /*0060*/  IMAD.WIDE.U32 R2, R7, 0x8, R2 ;  /* 0x0000000807027825 */ /* 0x001fca00078e0002 */
[----:B-1----:R0:W5:Y:S01]  /*0070*/  LDG.E.64 R8, desc[UR6][R2.64] ;  /* 0x0000000602087981 */ /* 0x002162000c1e1b00 */
[----:B---3--:R-:W-:Y:S01]  /*0080*/  IMAD.WIDE.U32 R4, R7, 0x7d00, R4 ;  /* 0x00007d0007047825 */ /* 0x008fe200078e0004 */
[----:B--2---:R-:W-:-:S04]  /*0090*/  UIADD3 UR4, UP0, UPT, UR4, 0x40, URZ ;  /* 0x0000004004047890 */ /* 0x004fc8000ff1e0ff */
[----:B------:R-:W-:Y:S01]  /*00a0*/  UIADD3.X UR5, UPT, UPT, URZ, UR5, URZ, UP0, !UPT ;  /* 0x00000005ff057290 */ /* 0x000fe200087fe4ff */
[----:B------:R-:W-:Y:S01]  /*00b0*/  IADD3 R0, P0, PT, R4, 0x40, RZ ;  /* 0x0000004004007810 */ /* 0x000fe20007f1e0ff */
[----:B------:R-:W-:Y:S01]  /*00c0*/  IMAD.U32 R10, RZ, RZ, UR4 ;  /* 0x00000004ff0a7e24 */ /* 0x000fe2000f8e00ff */
[----:B------:R-:W-:-:S03]  /*00d0*/  UMOV UR4, URZ ;  /* 0x000000ff00047c82 */ /* 0x000fc60008000000 */
[----:B------:R-:W-:Y:S01]  /*00e0*/  IMAD.X R5, RZ, RZ, R5, P0 ;  /* 0x000000ffff057224 */ /* 0x000fe200000e0605 */
[----:B0-----:R-:W-:-:S07]  /*00f0*/  MOV R11, UR5 ;  /* 0x00000005000b7c02 */ /* 0x001fce0008000f00 */
.L_x_0:
[----:B------:R-:W-:Y:S01]  /*0100*/  IMAD.MOV.U32 R6, RZ, RZ, R10 ;  /* 0x000000ffff067224 */ /* 0x000fe200078e000a */
[----:B------:R-:W-:Y:S01]  /*0110*/  MOV R7, R11 ;  /* 0x0000000b00077202 */ /* 0x000fe20000000f00 */
[----:B------:R-:W-:-:S04]  /*0120*/  IMAD.MOV.U32 R4, RZ, RZ, R0 ;  /* 0x000000ffff047224 */ /* 0x000fc800078e0000 */
[----:B------:R-:W2:Y:S04]  /*0130*/  LDG.E.64 R10, desc[UR6][R6.64+-0x40] ;  /* 0xffffc006060a7981 */ /* 0x000ea8000c1e1b00 */
[----:B-1----:R-:W2:Y:S02]  /*0140*/  LDG.E.64 R12, desc[UR6][R4.64+-0x40] ;  /* 0xffffc006040c7981 */ /* 0x002ea4000c1e1b00 */
[----:B--2--5:R-:W-:-:S07]  /*0150*/  DFMA R10, R10, R12, R8 ;  /* 0x0000000c0a0a722b */ /* 0x024fce0000000008 */
[----:B------:R0:W-:Y:S04]  /*0160*/  STG.E.64 desc[UR6][R2.64], R10 ;  /* 0x0000000a02007986 */ /* 0x0001e8000c101b06 */
[----:B------:R-:W2:Y:S04]  /*0170*/  LDG.E.64 R8, desc[UR6][R6.64+-0x38] ;  /* 0xffffc80606087981 */ /* 0x000ea8000c1e1b00 */
[----:B------:R-:W2:Y:S02]  /*0180*/  LDG.E.64 R12, desc[UR6][R4.64+-0x38] ;  /* 0xffffc806040c7981 */ /* 0x000ea4000c1e1b00 */
[----:B--2---:R-:W-:-:S07]  /*0190*/  DFMA R8, R8, R12, R10 ;  /* 0x0000000c0808722b */ /* 0x004fce000000000a */
[----:B------:R1:W-:Y:S04]  /*01a0*/  STG.E.64 desc[UR6][R2.64], R8 ;  /* 0x0000000802007986 */ /* 0x0003e8000c101b06 */
[----:B------:R-:W2:Y:S04]  /*01b0*/  LDG.E.64 R12, desc[UR6][R6.64+-0x30] ;  /* 0xffffd006060c7981 */ /* 0x000ea8000c1e1b00 */
[----:B------:R-:W2:Y:S02]  /*01c0*/  LDG.E.64 R14, desc[UR6][R4.64+-0x30] ;  /* 0xffffd006040e7981 */ /* 0x000ea4000c1e1b00 */
[----:B--2---:R-:W-:-:S07]  /*01d0*/  DFMA R12, R12, R14, R8 ;  /* 0x0000000e0c0c722b */ /* 0x004fce0000000008 */
[----:B------:R2:W-:Y:S04]  /*01e0*/  STG.E.64 desc[UR6][R2.64], R12 ;  /* 0x0000000c02007986 */ /* 0x0005e8000c101b06 */
[----:B------:R-:W3:Y:S04]  /*01f0*/  LDG.E.64 R14, desc[UR6][R6.64+-0x28] ;  /* 0xffffd806060e7981 */ /* 0x000ee8000c1e1b00 */
[----:B------:R-:W3:Y:S02]  /*0200*/  LDG.E.64 R16, desc[UR6][R4.64+-0x28] ;  /* 0xffffd80604107981 */ /* 0x000ee4000c1e1b00 */
[----:B---3--:R-:W-:-:S07]  /*0210*/  DFMA R14, R14, R16, R12 ;  /* 0x000000100e0e722b */ /* 0x008fce000000000c */
[----:B------:R3:W-:Y:S04]  /*0220*/  STG.E.64 desc[UR6][R2.64], R14 ;  /* 0x0000000e02007986 */ /* 0x0007e8000c101b06 */
[----:B0-----:R-:W4:Y:S04]  /*0230*/  LDG.E.64 R10, desc[UR6][R6.64+-0x20] ;  /* 0xffffe006060a7981 */ /* 0x001f28000c1e1b00 */
[----:B------:R-:W4:Y:S02]  /*0240*/  LDG.E.64 R16, desc[UR6][R4.64+-0x20] ;  /* 0xffffe00604107981 */ /* 0x000f24000c1e1b00 */
[----:B----4-:R-:W-:-:S07]  /*0250*/  DFMA R10, R10, R16, R14 ;  /* 0x000000100a0a722b */ /* 0x010fce000000000e */
[----:B------:R0:W-:Y:S04]  /*0260*/  STG.E.64 desc[UR6][R2.64], R10 ;  /* 0x0000000a02007986 */ /* 0x0001e8000c101b06 */
[----:B-1----:R-:W4:Y:S04]  /*0270*/  LDG.E.64 R8, desc[UR6][R6.64+-0x18] ;  /* 0xffffe80606087981 */ /* 0x002f28000c1e1b00 */
[----:B------:R-:W4:Y:S02]  /*0280*/  LDG.E.64 R16, desc[UR6][R4.64+-0x18] ;  /* 0xffffe80604107981 */ /* 0x000f24000c1e1b00 */
[----:B----4-:R-:W-:-:S07]  /*0290*/  DFMA R8, R8, R16, R10 ;  /* 0x000000100808722b */ /* 0x010fce000000000a */
[----:B------:R1:W-:Y:S04]  /*02a0*/  STG.E.64 desc[UR6][R2.64], R8 ;  /* 0x0000000802007986 */ /* 0x0003e8000c101b06 */
[----:B--2---:R-:W2:Y:S04]  /*02b0*/  LDG.E.64 R12, desc[UR6][R6.64+-0x10] ;  /* 0xfffff006060c7981 */ /* 0x004ea8000c1e1b00 */
[----:B------:R-:W2:Y:S02]  /*02c0*/  LDG.E.64 R16, desc[UR6][R4.64+-0x10] ;  /* 0xfffff00604107981 */ /* 0x000ea4000c1e1b00 */
[----:B--2---:R-:W-:-:S07]  /*02d0*/  DFMA R12, R12, R16, R8 ;  /* 0x000000100c0c722b */ /* 0x004fce0000000008 */
[----:B------:R2:W-:Y:S04]  /*02e0*/  STG.E.64 desc[UR6][R2.64], R12 ;  /* 0x0000000c02007986 */ /* 0x0005e8000c101b06 */
[----:B---3--:R-:W3:Y:S04]  /*02f0*/  LDG.E.64 R14, desc[UR6][R6.64+-0x8] ;  /* 0xfffff806060e7981 */ /* 0x008ee8000c1e1b00 */
        /* <DEDUP_REMOVED lines=27> */
[----:B------:R-:W4:Y:S04]  /*04b0*/  LDG.E.64 R8, desc[UR6][R6.64+0x30] ;  /* 0x0000300606087981 */ /* 0x000f28000c1e1b00 */
[----:B--2---:R-:W4:Y:S02]  /*04c0*/  LDG.E.64 R12, desc[UR6][R4.64+0x30] ;  /* 0x00003006040c7981 */ /* 0x004f24000c1e1b00 */
[----:B----4-:R-:W-:-:S07]  /*04d0*/  DFMA R12, R8, R12, R16 ;  /* 0x0000000c080c722b */ /* 0x010fce0000000010 */
[----:B------:R1:W-:Y:S04]  /*04e0*/  STG.E.64 desc[UR6][R2.64], R12 ;  /* 0x0000000c02007986 */ /* 0x0003e8000c101b06 */
[----:B------:R-:W2:Y:S04]  /*04f0*/  LDG.E.64 R8, desc[UR6][R6.64+0x38] ;  /* 0x0000380606087981 */ /* 0x000ea8000c1e1b00 */
[----:B---3--:R3:W2:Y:S01]  /*0500*/  LDG.E.64 R14, desc[UR6][R4.64+0x38] ;  /* 0x00003806040e7981 */ /* 0x0086a2000c1e1b00 */
[----:B------:R-:W-:Y:S01]  /*0510*/  UIADD3 UR4, UPT, UPT, UR4, 0x10, URZ ;  /* 0x0000001004047890 */ /* 0x000fe2000fffe0ff */
[----:B0-----:R-:W-:-:S02]  /*0520*/  IADD3 R10, P0, PT, R6, 0x80, RZ ;  /* 0x00000080060a7810 */ /* 0x001fc40007f1e0ff */
[----:B------:R-:W-:Y:S01]  /*0530*/  IADD3 R0, P1, PT, R4, 0x80, RZ ;  /* 0x0000008004007810 */ /* 0x000fe20007f3e0ff */
[----:B------:R-:W-:Y:S01]  /*0540*/  UISETP.NE.AND UP0, UPT, UR4, 0xfa0, UPT ;  /* 0x00000fa00400788c */ /* 0x000fe2000bf05270 */
[----:B------:R-:W-:Y:S02]  /*0550*/  IADD3.X R11, PT, PT, RZ, R7, RZ, P0, !PT ;  /* 0x00000007ff0b7210 */ /* 0x000fe400007fe4ff */
[----:B---3--:R-:W-:Y:S01]  /*0560*/  IADD3.X R5, PT, PT, RZ, R5, RZ, P1, !PT ;  /* 0x00000005ff057210 */ /* 0x008fe20000ffe4ff */
[----:B--2---:R-:W-:-:S07]  /*0570*/  DFMA R8, R8, R14, R12 ;  /* 0x0000000e0808722b */ /* 0x004fce000000000c */
[----:B------:R1:W-:Y:S01]  /*0580*/  STG.E.64 desc[UR6][R2.64], R8 ;  /* 0x0000000802007986 */ /* 0x0003e2000c101b06 */
[----:B------:R-:W-:Y:S05]  /*0590*/  BRA.U UP0, `(.L_x_0) ;  /* 0xfffffff900d87547 */ /* 0x000fea000b83ffff */
[----:B------:R-:W-:Y:S05]  /*05a0*/  EXIT ;  /* 0x000000000000794d */ /* 0x000fea0003800000 */
.L_x_1:
[----:B------:R-:W-:-:S00]  /*05b0*/  BRA `(.L_x_1) ;  /* 0xfffffffc00fc7947 */ /* 0x000fc0000383ffff */
[----:B------:R-:W-:-:S00]  /*05c0*/  NOP ;  /* 0x0000000000007918 */ /* 0x000fc00000000000 */
        /* <DEDUP_REMOVED lines=11> */
.L_x_3:


//--------------------- .text.conv_layer          --------------------------
	.section	.text.conv_layer,"ax",@progbits
	.align	128
        .global         conv_layer
        .type           conv_layer,@function
        .size           conv_layer,(.L_x_4 - conv_layer)
        .other          conv_layer,@"STO_CUDA_ENTRY STV_DEFAULT"
conv_layer:
.text.conv_layer:
[----:B------:R-:W-:Y:S01]  /*0000*/  LDC R1, c[0x0][0x37c] ;  /* 0x0000df00ff017b82 */ /* 0x000fe20000000800 */
[----:B------:R-:W0:Y:S07]  /*0010*/  S2R R3, SR_TID.X ;  /* 0x0000000000037919 */ /* 0x000e2e0000002100 */
[----:B------:R-:W1:Y:S01]  /*0020*/  LDC.64 R6, c[0x0][0x380] ;  /* 0x0000e000ff067b82 */ /* 0x000e620000000a00 */
[----:B------:R-:W2:Y:S01]  /*0030*/  LDCU.64 UR4, c[0x0][0x358] ;  /* 0x00006b00ff0477ac */ /* 0x000ea20008000a00 */
[----:B------:R-:W3:Y:S06]  /*0040*/  S2R R19, SR_CTAID.X ;  /* 0x0000000000137919 */ /* 0x000eec0000002500 */
[----:B------:R-:W3:Y:S01]  /*0050*/  LDC.64 R8, c[0x0][0x388] ;  /* 0x0000e200ff087b82 */ /* 0x000ee20000000a00 */
[----:B0-----:R-:W-:Y:S01]  /*0060*/  LOP3.LUT R0, R3, 0xffff, RZ, 0xc0, !PT ;  /* 0x0000ffff03007812 */ /* 0x001fe200078ec0ff */
[----:B---3--:R-:W-:-:S04]  /*0070*/  IMAD.WIDE.U32 R8, R19, 0xc8, R8 ;  /* 0x000000c813087825 */ /* 0x008fc800078e0008 */
[----:B------:R-:W-:Y:S01]  /*0080*/  IMAD R0, R0, 0xccd, RZ ;  /* 0x00000ccd00007824 */ /* 0x000fe200078e02ff */
[----:B--2---:R-:W2:Y:S04]  /*0090*/  LDG.E.64 R16, desc[UR4][R8.64] ;  /* 0x0000000408107981 */ /* 0x004ea8000c1e1b00 */
[----:B------:R-:W-:Y:S01]  /*00a0*/  SHF.R.U32.HI R18, RZ, 0x10, R0 ;  /* 0x00000010ff127819 */ /* 0x000fe20000011600 */
[----:B------:R-:W3:Y:S03]  /*00b0*/  LDG.E.64 R20, desc[UR4][R8.64+0x18] ;  /* 0x0000180408147981 */ /* 0x000ee6000c1e1b00 */
[----:B------:R-:W-:Y:S01]  /*00c0*/  PRMT R2, R18, 0x9910, RZ ;  /* 0x0000991012027816 */ /* 0x000fe200000000ff */
[----:B------:R-:W4:Y:S04]  /*00d0*/  LDG.E.64 R26, desc[UR4][R8.64+0xc0] ;  /* 0x0000c004081a7981 */ /* 0x000f28000c1e1b00 */
[----:B------:R-:W-:-:S02]  /*00e0*/  IMAD R0, R2, 0x14, RZ ;  /* 0x0000001402007824 */ /* 0x000fc400078e02ff */
[----:B------:R-:W-:-:S03]  /*00f0*/  IMAD R2, R2, 0x5, RZ ;  /* 0x0000000502027824 */ /* 0x000fc600078e02ff */
[----:B------:R-:W-:-:S04]  /*0100*/  IADD3 R0, PT, PT, RZ, -R0, RZ ;  /* 0x80000000ff007210 */ /* 0x000fc80007ffe0ff */
[----:B------:R-:W-:-:S04]  /*0110*/  PRMT R0, R0, 0x7710, RZ ;  /* 0x0000771000007816 */ /* 0x000fc800000000ff */
[----:B------:R-:W-:Y:S02]  /*0120*/  IADD3 R0, PT, PT, R0, R3, RZ ;  /* 0x0000000300007210 */ /* 0x000fe40007ffe0ff */
[----:B------:R-:W-:Y:S02]  /*0130*/  LOP3.LUT R3, R2, 0xffff, RZ, 0xc0, !PT ;  /* 0x0000ffff02037812 */ /* 0x000fe400078ec0ff */
[----:B------:R-:W-:-:S03]  /*0140*/  PRMT R4, R0, 0x9910, RZ ;  /* 0x0000991000047816 */ /* 0x000fc600000000ff */
[----:B-1----:R-:W-:-:S04]  /*0150*/  IMAD.WIDE.U32 R6, R3, 0x320, R6 ;  /* 0x0000032003067825 */ /* 0x002fc800078e0006 */
[----:B------:R-:W-:Y:S02]  /*0160*/  IMAD R2, R4, 0x5, RZ ;  /* 0x0000000504027824 */ /* 0x000fe400078e02ff */
[----:B------:R-:W5:Y:S03]  /*0170*/  LDG.E.64 R4, desc[UR4][R8.64+0x10] ;  /* 0x0000100408047981 */ /* 0x000f66000c1e1b00 */
[----:B------:R-:W-:-:S05]  /*0180*/  LOP3.LUT R3, R2, 0xffff, RZ, 0xc0, !PT ;  /* 0x0000ffff02037812 */ /* 0x000fca00078ec0ff */
[----:B------:R-:W-:Y:S02]  /*0190*/  IMAD.WIDE.U32 R6, R3, 0x8, R6 ;  /* 0x0000000803067825 */ /* 0x000fe400078e0006 */
[----:B------:R-:W3:Y:S04]  /*01a0*/  LDG.E.64 R2, desc[UR4][R8.64+0x8] ;  /* 0x0000080408027981 */ /* 0x000ee8000c1e1b00 */
[----:B------:R-:W2:Y:S04]  /*01b0*/  LDG.E.64 R14, desc[UR4][R6.64] ;  /* 0x00000004060e7981 */ /* 0x000ea8000c1e1b00 */
[----:B------:R-:W3:Y:S04]  /*01c0*/  LDG.E.64 R12, desc[UR4][R6.64+0x8] ;  /* 0x00000804060c7981 */ /* 0x000ee8000c1e1b00 */
[----:B------:R-:W5:Y:S04]  /*01d0*/  LDG.E.64 R10, desc[UR4][R6.64+0x10] ;  /* 0x00001004060a7981 */ /* 0x000f68000c1e1b00 */
[----:B------:R-:W4:Y:S04]  /*01e0*/  LDG.E.64 R22, desc[UR4][R6.64+0x18] ;  /* 0x0000180406167981 */ /* 0x000f28000c1e1b00 */
[----:B------:R-:W4:Y:S01]  /*01f0*/  LDG.E.64 R28, desc[UR4][R6.64+0xca0] ;  /* 0x000ca004061c7981 */ /* 0x000f22000c1e1b00 */
[----:B--2---:R-:W-:-:S03]  /*0200*/  DFMA R24, R14, R16, RZ ;  /* 0x000000100e18722b */ /* 0x004fc600000000ff */
[----:B------:R-:W2:Y:S04]  /*0210*/  LDG.E.64 R14, desc[UR4][R8.64+0x20] ;  /* 0x00002004080e7981 */ /* 0x000ea8000c1e1b00 */
[----:B------:R-:W2:Y:S01]  /*0220*/  LDG.E.64 R16, desc[UR4][R6.64+0x20] ;  /* 0x0000200406107981 */ /* 0x000ea2000c1e1b00 */
[----:B---3--:R-:W-:-:S03]  /*0230*/  DFMA R24, R12, R2, R24 ;  /* 0x000000020c18722b */ /* 0x008fc60000000018 */
[----:B------:R-:W3:Y:S04]  /*0240*/  LDG.E.64 R2, desc[UR4][R8.64+0x28] ;  /* 0x0000280408027981 */ /* 0x000ee8000c1e1b00 */
[----:B------:R-:W3:Y:S01]  /*0250*/  LDG.E.64 R12, desc[UR4][R6.64+0x320] ;  /* 0x00032004060c7981 */ /* 0x000ee2000c1e1b00 */
[----:B-----5:R-:W-:-:S03]  /*0260*/  DFMA R24, R10, R4, R24 ;  /* 0x000000040a18722b */ /* 0x020fc60000000018 */
[----:B------:R-:W5:Y:S04]  /*0270*/  LDG.E.64 R4, desc[UR4][R8.64+0x30] ;  /* 0x0000300408047981 */ /* 0x000f68000c1e1b00 */
[----:B------:R-:W5:Y:S01]  /*0280*/  LDG.E.64 R10, desc[UR4][R6.64+0x328] ;  /* 0x00032804060a7981 */ /* 0x000f62000c1e1b00 */
[----:B----4-:R-:W-:-:S03]  /*0290*/  DFMA R24, R22, R20, R24 ;  /* 0x000000141618722b */ /* 0x010fc60000000018 */
[----:B------:R-:W4:Y:S04]  /*02a0*/  LDG.E.64 R20, desc[UR4][R8.64+0x38] ;  /* 0x0000380408147981 */ /* 0x000f28000c1e1b00 */
[----:B------:R-:W4:Y:S01]  /*02b0*/  LDG.E.64 R22, desc[UR4][R6.64+0x330] ;  /* 0x0003300406167981 */ /* 0x000f22000c1e1b00 */
[----:B--2---:R-:W-:-:S03]  /*02c0*/  DFMA R24, R16, R14, R24 ;  /* 0x0000000e1018722b */ /* 0x004fc60000000018 */
        /* <DEDUP_REMOVED lines=45> */
[----:B------:R0:W4:Y:S04]  /*05a0*/  LDG.E.64 R24, desc[UR4][R8.64+0xb8] ;  /* 0x0000b80408187981 */ /* 0x000128000c1e1b00 */
[----:B------:R-:W4:Y:S01]  /*05b0*/  LDG.E.64 R22, desc[UR4][R6.64+0xc98] ;  /* 0x000c980406167981 */ /* 0x000f22000c1e1b00 */
[----:B0-----:R-:W-:Y:S01]  /*05c0*/  LOP3.LUT R9, R0, 0xffff, RZ, 0xc0, !PT ;  /* 0x0000ffff00097812 */ /* 0x001fe200078ec0ff */
[----:B--2---:R-:W-:-:S08]  /*05d0*/  DFMA R14, R14, R16, R20 ;  /* 0x000000100e0e722b */ /* 0x004fd00000000014 */
[----:B---3--:R-:W-:Y:S01]  /*05e0*/  DFMA R2, R2, R12, R14 ;  /* 0x0000000c0202722b */ /* 0x008fe2000000000e */
[----:B------:R-:W0:Y:S07]  /*05f0*/  LDC.64 R12, c[0x0][0x390] ;  /* 0x0000e400ff0c7b82 */ /* 0x000e2e0000000a00 */
[----:B-----5:R-:W-:-:S08]  /*0600*/  DFMA R2, R10, R4, R2 ;  /* 0x000000040a02722b */ /* 0x020fd00000000002 */
[----:B----4-:R-:W-:-:S08]  /*0610*/  DFMA R2, R22, R24, R2 ;  /* 0x000000181602722b */ /* 0x010fd00000000002 */
[----:B------:R-:W-:Y:S01]  /*0620*/  DFMA R2, R28, R26, R2 ;  /* 0x0000001a1c02722b */ /* 0x000fe20000000002 */
[----:B0-----:R-:W-:-:S07]  /*0630*/  IMAD.WIDE.U32 R4, R19, 0xc80, R12 ;  /* 0x00000c8013047825 */ /* 0x001fce00078e000c */
[----:B------:R-:W-:Y:S01]  /*0640*/  DSETP.GEU.AND P0, PT, R2, RZ, PT ;  /* 0x000000ff0200722a */ /* 0x000fe20003f0e000 */
[----:B------:R-:W-:-:S05]  /*0650*/  IMAD.WIDE.U32 R4, R18, 0xa0, R4 ;  /* 0x000000a012047825 */ /* 0x000fca00078e0004 */
[----:B------:R-:W-:Y:S01]  /*0660*/  FSEL R2, R2, RZ, P0 ;  /* 0x000000ff02027208 */ /* 0x000fe20000000000 */
[----:B------:R-:W-:Y:S01]  /*0670*/  IMAD.WIDE.U32 R4, R9, 0x8, R4 ;  /* 0x0000000809047825 */ /* 0x000fe200078e0004 */
[----:B------:R-:W-:-:S05]  /*0680*/  FSEL R3, R3, RZ, P0 ;  /* 0x000000ff03037208 */ /* 0x000fca0000000000 */
[----:B------:R-:W-:Y:S01]  /*0690*/  STG.E.64 desc[UR4][R4.64], R2 ;  /* 0x0000000204007986 */ /* 0x000fe2000c101b04 */
[----:B------:R-:W-:Y:S05]  /*06a0*/  EXIT ;  /* 0x000000000000794d */ /* 0x000fea0003800000 */
.L_x_2:
        /* <DEDUP_REMOVED lines=13> */
.L_x_4:


//--------------------- .nv.shared.reserved.0     --------------------------
	.section	.nv.shared.reserved.0,"aw",@nobits
	.weak		__nv_reservedSMEM_offset_0_alias
	.size		__nv_reservedSMEM_offset_0_alias, 0, 64
	.other		__nv_reservedSMEM_offset_0_alias,@"STO_CUDA_RESERVED_SHARED STV_DEFAULT"
__nv_reservedSMEM_offset_0_alias:
	.zero		0
	.zero		64


//--------------------- .nv.constant0.out_layer   --------------------------
	.section	.nv.constant0.out_layer,"a",@progbits
	.sectionflags	@""
	.align	4
.nv.constant0.out_layer:
	.zero		920


//--------------------- .nv.constant0.conv_layer  --------------------------
	.section	.nv.constant0.conv_layer,"a",@progbits
	.sectionflags	@""
	.align	4
.nv.constant0.conv_layer:
	.zero		920


//--------------------- SYMBOLS --------------------------

	.type		.nv.reservedSmem.offset0,@object
	.size		.nv.reservedSmem.offset0,0x4
